//
// Generated by NVIDIA NVVM Compiler
//
// Compiler Build ID: CL-36424714
// Cuda compilation tools, release 13.0, V13.0.88
// Based on NVVM 20.0.0
//

.version 9.0
.target sm_100
.address_size 64

	// .globl	_Z9transposePiS_m
.extern .shared .align 16 .b8 smem[];

.visible .entry _Z9transposePiS_m(
	.param .u64 .ptr .align 1 _Z9transposePiS_m_param_0,
	.param .u64 .ptr .align 1 _Z9transposePiS_m_param_1,
	.param .u64 _Z9transposePiS_m_param_2
)
{
	.reg .pred 	%p<2>;
	.reg .b32 	%r<11>;
	.reg .b64 	%rd<16>;

	ld.param.u64 	%rd3, [_Z9transposePiS_m_param_0];
	ld.param.u64 	%rd4, [_Z9transposePiS_m_param_1];
	ld.param.u64 	%rd6, [_Z9transposePiS_m_param_2];
	mov.u32 	%r1, %ctaid.x;
	mov.u32 	%r2, %ntid.x;
	mov.u32 	%r3, %tid.x;
	mad.lo.s32 	%r4, %r1, %r2, %r3;
	mov.u32 	%r5, %ctaid.y;
	mov.u32 	%r6, %ntid.y;
	mov.u32 	%r7, %tid.y;
	mad.lo.s32 	%r8, %r5, %r6, %r7;
	cvt.s64.s32 	%rd1, %r4;
	cvt.u64.u32 	%rd2, %r8;
	max.u64 	%rd7, %rd1, %rd2;
	setp.ge.u64 	%p1, %rd7, %rd6;
	@%p1 bra 	$L__BB0_2;
	cvta.to.global.u64 	%rd8, %rd3;
	cvta.to.global.u64 	%rd9, %rd4;
	mad.lo.s64 	%rd10, %rd6, %rd1, %rd2;
	shl.b64 	%rd11, %rd10, 2;
	add.s64 	%rd12, %rd8, %rd11;
	ld.global.u32 	%r10, [%rd12];
	mad.lo.s64 	%rd13, %rd6, %rd2, %rd1;
	shl.b64 	%rd14, %rd13, 2;
	add.s64 	%rd15, %rd9, %rd14;
	st.global.u32 	[%rd15], %r10;
$L__BB0_2:
	ret;

}
	// .globl	_Z11floydKerneliPim
.visible .entry _Z11floydKerneliPim(
	.param .u32 _Z11floydKerneliPim_param_0,
	.param .u64 .ptr .align 1 _Z11floydKerneliPim_param_1,
	.param .u64 _Z11floydKerneliPim_param_2
)
{
	.reg .pred 	%p<4>;
	.reg .b32 	%r<21>;
	.reg .b64 	%rd<14>;

	ld.param.u32 	%r7, [_Z11floydKerneliPim_param_0];
	ld.param.u64 	%rd3, [_Z11floydKerneliPim_param_1];
	ld.param.u64 	%rd4, [_Z11floydKerneliPim_param_2];
	cvta.to.global.u64 	%rd1, %rd3;
	mov.u32 	%r8, %ctaid.x;
	mov.u32 	%r9, %ntid.x;
	mov.u32 	%r10, %tid.x;
	mad.lo.s32 	%r1, %r8, %r9, %r10;
	mov.u32 	%r11, %ctaid.y;
	mov.u32 	%r12, %ntid.y;
	mov.u32 	%r13, %tid.y;
	mad.lo.s32 	%r14, %r11, %r12, %r13;
	cvt.s64.s32 	%rd5, %r1;
	cvt.u64.u32 	%rd6, %r14;
	max.u64 	%rd7, %rd5, %rd6;
	setp.ge.u64 	%p1, %rd7, %rd4;
	@%p1 bra 	$L__BB1_4;
	cvt.u32.u64 	%r15, %rd4;
	mul.lo.s32 	%r16, %r1, %r15;
	add.s32 	%r17, %r16, %r7;
	mad.lo.s32 	%r3, %r7, %r15, %r14;
	add.s32 	%r4, %r16, %r14;
	mul.wide.s32 	%rd8, %r17, 4;
	add.s64 	%rd9, %rd1, %rd8;
	ld.global.u32 	%r5, [%rd9];
	setp.eq.s32 	%p2, %r5, -1;
	@%p2 bra 	$L__BB1_4;
	mul.wide.s32 	%rd10, %r3, 4;
	add.s64 	%rd11, %rd1, %rd10;
	ld.global.u32 	%r6, [%rd11];
	setp.eq.s32 	%p3, %r6, -1;
	@%p3 bra 	$L__BB1_4;
	mul.wide.s32 	%rd12, %r4, 4;
	add.s64 	%rd13, %rd1, %rd12;
	ld.global.u32 	%r18, [%rd13];
	add.s32 	%r19, %r6, %r5;
	min.s32 	%r20, %r18, %r19;
	st.global.u32 	[%rd13], %r20;
$L__BB1_4:
	bar.sync 	0;
	ret;

}
	// .globl	_Z14coalesceKerneliPiS_m
.visible .entry _Z14coalesceKerneliPiS_m(
	.param .u32 _Z14coalesceKerneliPiS_m_param_0,
	.param .u64 .ptr .align 1 _Z14coalesceKerneliPiS_m_param_1,
	.param .u64 .ptr .align 1 _Z14coalesceKerneliPiS_m_param_2,
	.param .u64 _Z14coalesceKerneliPiS_m_param_3
)
{
	.reg .pred 	%p<4>;
	.reg .b32 	%r<16>;
	.reg .b64 	%rd<24>;

	ld.param.u32 	%r3, [_Z14coalesceKerneliPiS_m_param_0];
	ld.param.u64 	%rd7, [_Z14coalesceKerneliPiS_m_param_1];
	ld.param.u64 	%rd8, [_Z14coalesceKerneliPiS_m_param_2];
	ld.param.u64 	%rd9, [_Z14coalesceKerneliPiS_m_param_3];
	cvta.to.global.u64 	%rd1, %rd7;
	cvta.to.global.u64 	%rd2, %rd8;
	mov.u32 	%r4, %ctaid.x;
	mov.u32 	%r5, %ntid.x;
	mov.u32 	%r6, %tid.x;
	mad.lo.s32 	%r7, %r4, %r5, %r6;
	mov.u32 	%r8, %ctaid.y;
	mov.u32 	%r9, %ntid.y;
	mov.u32 	%r10, %tid.y;
	mad.lo.s32 	%r11, %r8, %r9, %r10;
	cvt.s64.s32 	%rd3, %r7;
	cvt.u64.u32 	%rd4, %r11;
	max.u64 	%rd10, %rd3, %rd4;
	setp.ge.u64 	%p1, %rd10, %rd9;
	@%p1 bra 	$L__BB2_4;
	cvt.s64.s32 	%rd11, %r3;
	mul.lo.s64 	%rd5, %rd9, %rd11;
	add.s64 	%rd12, %rd5, %rd3;
	shl.b64 	%rd13, %rd12, 2;
	add.s64 	%rd14, %rd2, %rd13;
	ld.global.u32 	%r1, [%rd14];
	setp.eq.s32 	%p2, %r1, -1;
	@%p2 bra 	$L__BB2_4;
	add.s64 	%rd15, %rd5, %rd4;
	shl.b64 	%rd16, %rd15, 2;
	add.s64 	%rd17, %rd1, %rd16;
	ld.global.u32 	%r2, [%rd17];
	setp.eq.s32 	%p3, %r2, -1;
	@%p3 bra 	$L__BB2_4;
	add.s32 	%r13, %r2, %r1;
	mad.lo.s64 	%rd18, %rd9, %rd3, %rd4;
	shl.b64 	%rd19, %rd18, 2;
	add.s64 	%rd20, %rd1, %rd19;
	ld.global.u32 	%r14, [%rd20];
	min.s32 	%r15, %r13, %r14;
	st.global.u32 	[%rd20], %r15;
	mad.lo.s64 	%rd21, %rd9, %rd4, %rd3;
	shl.b64 	%rd22, %rd21, 2;
	add.s64 	%rd23, %rd2, %rd22;
	st.global.u32 	[%rd23], %r15;
$L__BB2_4:
	bar.sync 	0;
	ret;

}
	// .globl	_Z12sharedKerneliPim
.visible .entry _Z12sharedKerneliPim(
	.param .u32 _Z12sharedKerneliPim_param_0,
	.param .u64 .ptr .align 1 _Z12sharedKerneliPim_param_1,
	.param .u64 _Z12sharedKerneliPim_param_2
)
{
	.reg .pred 	%p<6>;
	.reg .b32 	%r<24>;
	.reg .b64 	%rd<19>;

	ld.param.u32 	%r7, [_Z12sharedKerneliPim_param_0];
	ld.param.u64 	%rd5, [_Z12sharedKerneliPim_param_1];
	ld.param.u64 	%rd6, [_Z12sharedKerneliPim_param_2];
	cvta.to.global.u64 	%rd1, %rd5;
	mov.u32 	%r8, %ctaid.x;
	mov.u32 	%r9, %ntid.x;
	mov.u32 	%r1, %tid.x;
	mad.lo.s32 	%r10, %r8, %r9, %r1;
	mov.u32 	%r11, %ctaid.y;
	mov.u32 	%r12, %ntid.y;
	mov.u32 	%r2, %tid.y;
	mad.lo.s32 	%r13, %r11, %r12, %r2;
	cvt.s64.s32 	%rd2, %r10;
	cvt.u64.u32 	%rd3, %r13;
	max.u64 	%rd7, %rd2, %rd3;
	setp.ge.u64 	%p1, %rd7, %rd6;
	@%p1 bra 	$L__BB3_8;
	setp.ne.s32 	%p2, %r1, 0;
	shl.b32 	%r15, %r2, 2;
	mov.u32 	%r16, smem;
	add.s32 	%r3, %r16, %r15;
	@%p2 bra 	$L__BB3_3;
	cvt.s64.s32 	%rd8, %r7;
	mad.lo.s64 	%rd9, %rd6, %rd8, %rd3;
	shl.b64 	%rd10, %rd9, 2;
	add.s64 	%rd11, %rd1, %rd10;
	ld.global.u32 	%r17, [%rd11];
	st.shared.u32 	[%r3+128], %r17;
$L__BB3_3:
	setp.ne.s32 	%p3, %r2, 0;
	shl.b32 	%r18, %r1, 2;
	add.s32 	%r4, %r16, %r18;
	@%p3 bra 	$L__BB3_5;
	cvt.s64.s32 	%rd12, %r7;
	mad.lo.s64 	%rd13, %rd6, %rd2, %rd12;
	shl.b64 	%rd14, %rd13, 2;
	add.s64 	%rd15, %rd1, %rd14;
	ld.global.u32 	%r20, [%rd15];
	st.shared.u32 	[%r4], %r20;
$L__BB3_5:
	bar.sync 	0;
	ld.shared.u32 	%r5, [%r4];
	setp.eq.s32 	%p4, %r5, -1;
	@%p4 bra 	$L__BB3_8;
	ld.shared.u32 	%r6, [%r3+128];
	setp.eq.s32 	%p5, %r6, -1;
	@%p5 bra 	$L__BB3_8;
	add.s32 	%r21, %r6, %r5;
	mad.lo.s64 	%rd16, %rd6, %rd2, %rd3;
	shl.b64 	%rd17, %rd16, 2;
	add.s64 	%rd18, %rd1, %rd17;
	ld.global.u32 	%r22, [%rd18];
	min.s32 	%r23, %r21, %r22;
	st.global.u32 	[%rd18], %r23;
$L__BB3_8:
	bar.sync 	0;
	ret;

}
	// .globl	_Z21sharedCoalescedKerneliPiS_m
.visible .entry _Z21sharedCoalescedKerneliPiS_m(
	.param .u32 _Z21sharedCoalescedKerneliPiS_m_param_0,
	.param .u64 .ptr .align 1 _Z21sharedCoalescedKerneliPiS_m_param_1,
	.param .u64 .ptr .align 1 _Z21sharedCoalescedKerneliPiS_m_param_2,
	.param .u64 _Z21sharedCoalescedKerneliPiS_m_param_3
)
{
	.reg .pred 	%p<6>;
	.reg .b32 	%r<24>;
	.reg .b64 	%rd<24>;

	ld.param.u32 	%r7, [_Z21sharedCoalescedKerneliPiS_m_param_0];
	ld.param.u64 	%rd6, [_Z21sharedCoalescedKerneliPiS_m_param_1];
	ld.param.u64 	%rd7, [_Z21sharedCoalescedKerneliPiS_m_param_2];
	ld.param.u64 	%rd8, [_Z21sharedCoalescedKerneliPiS_m_param_3];
	cvta.to.global.u64 	%rd1, %rd7;
	cvta.to.global.u64 	%rd2, %rd6;
	mov.u32 	%r8, %ctaid.x;
	mov.u32 	%r9, %ntid.x;
	mov.u32 	%r1, %tid.x;
	mad.lo.s32 	%r10, %r8, %r9, %r1;
	mov.u32 	%r11, %ctaid.y;
	mov.u32 	%r12, %ntid.y;
	mov.u32 	%r2, %tid.y;
	mad.lo.s32 	%r13, %r11, %r12, %r2;
	cvt.s64.s32 	%rd3, %r10;
	cvt.u64.u32 	%rd4, %r13;
	max.u64 	%rd9, %rd3, %rd4;
	setp.ge.u64 	%p1, %rd9, %rd8;
	@%p1 bra 	$L__BB4_8;
	setp.ne.s32 	%p2, %r1, 0;
	shl.b32 	%r15, %r2, 2;
	mov.u32 	%r16, smem;
	add.s32 	%r3, %r16, %r15;
	@%p2 bra 	$L__BB4_3;
	cvt.s64.s32 	%rd10, %r7;
	mad.lo.s64 	%rd11, %rd8, %rd10, %rd4;
	shl.b64 	%rd12, %rd11, 2;
	add.s64 	%rd13, %rd2, %rd12;
	ld.global.u32 	%r17, [%rd13];
	st.shared.u32 	[%r3+128], %r17;
$L__BB4_3:
	setp.ne.s32 	%p3, %r2, 0;
	shl.b32 	%r18, %r1, 2;
	add.s32 	%r4, %r16, %r18;
	@%p3 bra 	$L__BB4_5;
	cvt.s64.s32 	%rd14, %r7;
	mad.lo.s64 	%rd15, %rd8, %rd14, %rd3;
	shl.b64 	%rd16, %rd15, 2;
	add.s64 	%rd17, %rd1, %rd16;
	ld.global.u32 	%r20, [%rd17];
	st.shared.u32 	[%r4], %r20;
$L__BB4_5:
	bar.sync 	0;
	ld.shared.u32 	%r5, [%r4];
	setp.eq.s32 	%p4, %r5, -1;
	@%p4 bra 	$L__BB4_8;
	ld.shared.u32 	%r6, [%r3+128];
	setp.eq.s32 	%p5, %r6, -1;
	@%p5 bra 	$L__BB4_8;
	add.s32 	%r21, %r6, %r5;
	mad.lo.s64 	%rd18, %rd8, %rd3, %rd4;
	shl.b64 	%rd19, %rd18, 2;
	add.s64 	%rd20, %rd2, %rd19;
	ld.global.u32 	%r22, [%rd20];
	min.s32 	%r23, %r21, %r22;
	st.global.u32 	[%rd20], %r23;
	mad.lo.s64 	%rd21, %rd8, %rd4, %rd3;
	shl.b64 	%rd22, %rd21, 2;
	add.s64 	%rd23, %rd1, %rd22;
	st.global.u32 	[%rd23], %r23;
$L__BB4_8:
	bar.sync 	0;
	ret;

}


// ===== COMPILED SASS (sm_100) =====

	.target	sm_100

	.elftype	@"ET_EXEC"


//--------------------- .note.nv.tkinfo           --------------------------
	.section	.note.nv.tkinfo,"",@"SHT_NOTE"
	.sectionflags	@"SHF_NOTE_NV_TKINFO"
	.tkinfo
        /*0018*/ 	.word	0x00000002
        /*0030*/ 	.string	""
        /*0030*/ 	.string	"ptxas"
        /*0030*/ 	.string	"Cuda compilation tools, release 13.0, V13.0.88"
        /*0030*/ 	.string	"Build cuda_13.0.r13.0/compiler.36424714_0"
        /*0030*/ 	.string	"-arch sm_100 -m 64 "



//--------------------- .note.nv.cuinfo           --------------------------
	.section	.note.nv.cuinfo,"",@"SHT_NOTE"
	.sectionflags	@"SHF_NOTE_NV_CUINFO"
        /*0018*/ 	.short	0x0002
        /*001a*/ 	.short	0x0064
        /*001c*/ 	.short	0x0082
	.zero		2


//--------------------- .nv.info                  --------------------------
	.section	.nv.info,"",@"SHT_CUDA_INFO"
	.align	4


	//----- nvinfo : EIATTR_REGCOUNT
	.align		4
        /*0000*/ 	.byte	0x04, 0x2f
        /*0002*/ 	.short	(.L_1 - .L_0)
	.align		4
.L_0:
        /*0004*/ 	.word	index@(_Z9transposePiS_m)
        /*0008*/ 	.word	0x0000000c


	//----- nvinfo : EIATTR_FRAME_SIZE
	.align		4
.L_1:
        /*000c*/ 	.byte	0x04, 0x11
        /*000e*/ 	.short	(.L_3 - .L_2)
	.align		4
.L_2:
        /*0010*/ 	.word	index@(_Z9transposePiS_m)
        /*0014*/ 	.word	0x00000000


	//----- nvinfo : EIATTR_REGCOUNT
	.align		4
.L_3:
        /*0018*/ 	.byte	0x04, 0x2f
        /*001a*/ 	.short	(.L_5 - .L_4)
	.align		4
.L_4:
        /*001c*/ 	.word	index@(_Z11floydKerneliPim)
        /*0020*/ 	.word	0x0000000e


	//----- nvinfo : EIATTR_FRAME_SIZE
	.align		4
.L_5:
        /*0024*/ 	.byte	0x04, 0x11
        /*0026*/ 	.short	(.L_7 - .L_6)
	.align		4
.L_6:
        /*0028*/ 	.word	index@(_Z11floydKerneliPim)
        /*002c*/ 	.word	0x00000000


	//----- nvinfo : EIATTR_REGCOUNT
	.align		4
.L_7:
        /*0030*/ 	.byte	0x04, 0x2f
        /*0032*/ 	.short	(.L_9 - .L_8)
	.align		4
.L_8:
        /*0034*/ 	.word	index@(_Z14coalesceKerneliPiS_m)
        /*0038*/ 	.word	0x00000014


	//----- nvinfo : EIATTR_FRAME_SIZE
	.align		4
.L_9:
        /*003c*/ 	.byte	0x04, 0x11
        /*003e*/ 	.short	(.L_11 - .L_10)
	.align		4
.L_10:
        /*0040*/ 	.word	index@(_Z14coalesceKerneliPiS_m)
        /*0044*/ 	.word	0x00000000


	//----- nvinfo : EIATTR_REGCOUNT
	.align		4
.L_11:
        /*0048*/ 	.byte	0x04, 0x2f
        /*004a*/ 	.short	(.L_13 - .L_12)
	.align		4
.L_12:
        /*004c*/ 	.word	index@(_Z12sharedKerneliPim)
        /*0050*/ 	.word	0x00000016


	//----- nvinfo : EIATTR_FRAME_SIZE
	.align		4
.L_13:
        /*0054*/ 	.byte	0x04, 0x11
        /*0056*/ 	.short	(.L_15 - .L_14)
	.align		4
.L_14:
        /*0058*/ 	.word	index@(_Z12sharedKerneliPim)
        /*005c*/ 	.word	0x00000000


	//----- nvinfo : EIATTR_REGCOUNT
	.align		4
.L_15:
        /*0060*/ 	.byte	0x04, 0x2f
        /*0062*/ 	.short	(.L_17 - .L_16)
	.align		4
.L_16:
        /*0064*/ 	.word	index@(_Z21sharedCoalescedKerneliPiS_m)
        /*0068*/ 	.word	0x00000016


	//----- nvinfo : EIATTR_FRAME_SIZE
	.align		4
.L_17:
        /*006c*/ 	.byte	0x04, 0x11
        /*006e*/ 	.short	(.L_19 - .L_18)
	.align		4
.L_18:
        /*0070*/ 	.word	index@(_Z21sharedCoalescedKerneliPiS_m)
        /*0074*/ 	.word	0x00000000


	//----- nvinfo : EIATTR_MIN_STACK_SIZE
	.align		4
.L_19:
        /*0078*/ 	.byte	0x04, 0x12
        /*007a*/ 	.short	(.L_21 - .L_20)
	.align		4
.L_20:
        /*007c*/ 	.word	index@(_Z21sharedCoalescedKerneliPiS_m)
        /*0080*/ 	.word	0x00000000


	//----- nvinfo : EIATTR_MIN_STACK_SIZE
	.align		4
.L_21:
        /*0084*/ 	.byte	0x04, 0x12
        /*0086*/ 	.short	(.L_23 - .L_22)
	.align		4
.L_22:
        /*0088*/ 	.word	index@(_Z12sharedKerneliPim)
        /*008c*/ 	.word	0x00000000


	//----- nvinfo : EIATTR_MIN_STACK_SIZE
	.align		4
.L_23:
        /*0090*/ 	.byte	0x04, 0x12
        /*0092*/ 	.short	(.L_25 - .L_24)
	.align		4
.L_24:
        /*0094*/ 	.word	index@(_Z14coalesceKerneliPiS_m)
        /*0098*/ 	.word	0x00000000


	//----- nvinfo : EIATTR_MIN_STACK_SIZE
	.align		4
.L_25:
        /*009c*/ 	.byte	0x04, 0x12
        /*009e*/ 	.short	(.L_27 - .L_26)
	.align		4
.L_26:
        /*00a0*/ 	.word	index@(_Z11floydKerneliPim)
        /*00a4*/ 	.word	0x00000000


	//----- nvinfo : EIATTR_MIN_STACK_SIZE
	.align		4
.L_27:
        /*00a8*/ 	.byte	0x04, 0x12
        /*00aa*/ 	.short	(.L_29 - .L_28)
	.align		4
.L_28:
        /*00ac*/ 	.word	index@(_Z9transposePiS_m)
        /*00b0*/ 	.word	0x00000000
.L_29:


//--------------------- .nv.compat                --------------------------
	.section	.nv.compat,"",@"SHT_CUDA_COMPAT_INFO"
	.align	4
        /*0000*/ 	.byte	0x02, 0x09, 0x00, 0x00, 0x02, 0x02, 0x01, 0x00, 0x02, 0x05, 0x05, 0x00, 0x03, 0x07, 0x01, 0x01
        /*0010*/ 	.byte	0x02, 0x03, 0x00, 0x00, 0x02, 0x06, 0x01, 0x00, 0x04, 0x0b, 0x08, 0x00, 0x09, 0x00, 0x00, 0x00
        /*0020*/ 	.byte	0x00, 0x00, 0x00, 0x00


//--------------------- .nv.info._Z21sharedCoalescedKerneliPiS_m --------------------------
	.section	.nv.info._Z21sharedCoalescedKerneliPiS_m,"",@"SHT_CUDA_INFO"
	.sectionflags	@""
	.align	4


	//----- nvinfo : EIATTR_CUDA_API_VERSION
	.align		4
        /*0000*/ 	.byte	0x04, 0x37
        /*0002*/ 	.short	(.L_31 - .L_30)
.L_30:
        /*0004*/ 	.word	0x00000082


	//----- nvinfo : EIATTR_KPARAM_INFO
	.align		4
.L_31:
        /*0008*/ 	.byte	0x04, 0x17
        /*000a*/ 	.short	(.L_33 - .L_32)
.L_32:
        /*000c*/ 	.word	0x00000000
        /*0010*/ 	.short	0x0003
        /*0012*/ 	.short	0x0018
        /*0014*/ 	.byte	0x00, 0xf0, 0x21, 0x00


	//----- nvinfo : EIATTR_KPARAM_INFO
	.align		4
.L_33:
        /*0018*/ 	.byte	0x04, 0x17
        /*001a*/ 	.short	(.L_35 - .L_34)
.L_34:
        /*001c*/ 	.word	0x00000000
        /*0020*/ 	.short	0x0002
        /*0022*/ 	.short	0x0010
        /*0024*/ 	.byte	0x00, 0xf5, 0x21, 0x00


	//----- nvinfo : EIATTR_KPARAM_INFO
	.align		4
.L_35:
        /*0028*/ 	.byte	0x04, 0x17
        /*002a*/ 	.short	(.L_37 - .L_36)
.L_36:
        /*002c*/ 	.word	0x00000000
        /*0030*/ 	.short	0x0001
        /*0032*/ 	.short	0x0008
        /*0034*/ 	.byte	0x00, 0xf5, 0x21, 0x00


	//----- nvinfo : EIATTR_KPARAM_INFO
	.align		4
.L_37:
        /*0038*/ 	.byte	0x04, 0x17
        /*003a*/ 	.short	(.L_39 - .L_38)
.L_38:
        /*003c*/ 	.word	0x00000000
        /*0040*/ 	.short	0x0000
        /*0042*/ 	.short	0x0000
        /*0044*/ 	.byte	0x00, 0xf0, 0x11, 0x00


	//----- nvinfo : EIATTR_SPARSE_MMA_MASK
	.align		4
.L_39:
        /*0048*/ 	.byte	0x03, 0x50
        /*004a*/ 	.short	0x0000


	//----- nvinfo : EIATTR_MAXREG_COUNT
	.align		4
        /*004c*/ 	.byte	0x03, 0x1b
        /*004e*/ 	.short	0x00ff


	//----- nvinfo : EIATTR_NUM_BARRIERS
	.align		4
        /*0050*/ 	.byte	0x02, 0x4c
        /*0052*/ 	.byte	0x01
	.zero		1


	//----- nvinfo : EIATTR_MERCURY_ISA_VERSION
	.align		4
        /*0054*/ 	.byte	0x03, 0x5f
        /*0056*/ 	.short	0x0101


	//----- nvinfo : EIATTR_VRC_CTA_INIT_COUNT
	.align		4
        /*0058*/ 	.byte	0x02, 0x4a
	.zero		1
	.zero		1


	//----- nvinfo : EIATTR_EXIT_INSTR_OFFSETS
	.align		4
        /*005c*/ 	.byte	0x04, 0x1c
        /*005e*/ 	.short	(.L_41 - .L_40)


	//   ....[0]....
.L_40:
        /*0060*/ 	.word	0x00000550


	//----- nvinfo : EIATTR_CRS_STACK_SIZE
	.align		4
.L_41:
        /*0064*/ 	.byte	0x04, 0x1e
        /*0066*/ 	.short	(.L_43 - .L_42)
.L_42:
        /*0068*/ 	.word	0x00000000


	//----- nvinfo : EIATTR_CBANK_PARAM_SIZE
	.align		4
.L_43:
        /*006c*/ 	.byte	0x03, 0x19
        /*006e*/ 	.short	0x0020


	//----- nvinfo : EIATTR_PARAM_CBANK
	.align		4
        /*0070*/ 	.byte	0x04, 0x0a
        /*0072*/ 	.short	(.L_45 - .L_44)
	.align		4
.L_44:
        /*0074*/ 	.word	index@(.nv.constant0._Z21sharedCoalescedKerneliPiS_m)
        /*0078*/ 	.short	0x0380
        /*007a*/ 	.short	0x0020


	//----- nvinfo : EIATTR_SW_WAR
	.align		4
.L_45:
        /*007c*/ 	.byte	0x04, 0x36
        /*007e*/ 	.short	(.L_47 - .L_46)
.L_46:
        /*0080*/ 	.word	0x00000008
.L_47:


//--------------------- .nv.info._Z12sharedKerneliPim --------------------------
	.section	.nv.info._Z12sharedKerneliPim,"",@"SHT_CUDA_INFO"
	.sectionflags	@""
	.align	4


	//----- nvinfo : EIATTR_CUDA_API_VERSION
	.align		4
        /*0000*/ 	.byte	0x04, 0x37
        /*0002*/ 	.short	(.L_49 - .L_48)
.L_48:
        /*0004*/ 	.word	0x00000082


	//----- nvinfo : EIATTR_KPARAM_INFO
	.align		4
.L_49:
        /*0008*/ 	.byte	0x04, 0x17
        /*000a*/ 	.short	(.L_51 - .L_50)
.L_50:
        /*000c*/ 	.word	0x00000000
        /*0010*/ 	.short	0x0002
        /*0012*/ 	.short	0x0010
        /*0014*/ 	.byte	0x00, 0xf0, 0x21, 0x00


	//----- nvinfo : EIATTR_KPARAM_INFO
	.align		4
.L_51:
        /*0018*/ 	.byte	0x04, 0x17
        /*001a*/ 	.short	(.L_53 - .L_52)
.L_52:
        /*001c*/ 	.word	0x00000000
        /*0020*/ 	.short	0x0001
        /*0022*/ 	.short	0x0008
        /*0024*/ 	.byte	0x00, 0xf5, 0x21, 0x00


	//----- nvinfo : EIATTR_KPARAM_INFO
	.align		4
.L_53:
        /*0028*/ 	.byte	0x04, 0x17
        /*002a*/ 	.short	(.L_55 - .L_54)
.L_54:
        /*002c*/ 	.word	0x00000000
        /*0030*/ 	.short	0x0000
        /*0032*/ 	.short	0x0000
        /*0034*/ 	.byte	0x00, 0xf0, 0x11, 0x00


	//----- nvinfo : EIATTR_SPARSE_MMA_MASK
	.align		4
.L_55:
        /*0038*/ 	.byte	0x03, 0x50
        /*003a*/ 	.short	0x0000


	//----- nvinfo : EIATTR_MAXREG_COUNT
	.align		4
        /*003c*/ 	.byte	0x03, 0x1b
        /*003e*/ 	.short	0x00ff


	//----- nvinfo : EIATTR_NUM_BARRIERS
	.align		4
        /*0040*/ 	.byte	0x02, 0x4c
        /*0042*/ 	.byte	0x01
	.zero		1


	//----- nvinfo : EIATTR_MERCURY_ISA_VERSION
	.align		4
        /*0044*/ 	.byte	0x03, 0x5f
        /*0046*/ 	.short	0x0101


	//----- nvinfo : EIATTR_VRC_CTA_INIT_COUNT
	.align		4
        /*0048*/ 	.byte	0x02, 0x4a
	.zero		1
	.zero		1


	//----- nvinfo : EIATTR_EXIT_INSTR_OFFSETS
	.align		4
        /*004c*/ 	.byte	0x04, 0x1c
        /*004e*/ 	.short	(.L_57 - .L_56)


	//   ....[0]....
.L_56:
        /*0050*/ 	.word	0x000004e0


	//----- nvinfo : EIATTR_CRS_STACK_SIZE
	.align		4
.L_57:
        /*0054*/ 	.byte	0x04, 0x1e
        /*0056*/ 	.short	(.L_59 - .L_58)
.L_58:
        /*0058*/ 	.word	0x00000000


	//----- nvinfo : EIATTR_CBANK_PARAM_SIZE
	.align		4
.L_59:
        /*005c*/ 	.byte	0x03, 0x19
        /*005e*/ 	.short	0x0018


	//----- nvinfo : EIATTR_PARAM_CBANK
	.align		4
        /*0060*/ 	.byte	0x04, 0x0a
        /*0062*/ 	.short	(.L_61 - .L_60)
	.align		4
.L_60:
        /*0064*/ 	.word	index@(.nv.constant0._Z12sharedKerneliPim)
        /*0068*/ 	.short	0x0380
        /*006a*/ 	.short	0x0018


	//----- nvinfo : EIATTR_SW_WAR
	.align		4
.L_61:
        /*006c*/ 	.byte	0x04, 0x36
        /*006e*/ 	.short	(.L_63 - .L_62)
.L_62:
        /*0070*/ 	.word	0x00000008
.L_63:


//--------------------- .nv.info._Z14coalesceKerneliPiS_m --------------------------
	.section	.nv.info._Z14coalesceKerneliPiS_m,"",@"SHT_CUDA_INFO"
	.sectionflags	@""
	.align	4


	//----- nvinfo : EIATTR_CUDA_API_VERSION
	.align		4
        /*0000*/ 	.byte	0x04, 0x37
        /*0002*/ 	.short	(.L_65 - .L_64)
.L_64:
        /*0004*/ 	.word	0x00000082


	//----- nvinfo : EIATTR_KPARAM_INFO
	.align		4
.L_65:
        /*0008*/ 	.byte	0x04, 0x17
        /*000a*/ 	.short	(.L_67 - .L_66)
.L_66:
        /*000c*/ 	.word	0x00000000
        /*0010*/ 	.short	0x0003
        /*0012*/ 	.short	0x0018
        /*0014*/ 	.byte	0x00, 0xf0, 0x21, 0x00


	//----- nvinfo : EIATTR_KPARAM_INFO
	.align		4
.L_67:
        /*0018*/ 	.byte	0x04, 0x17
        /*001a*/ 	.short	(.L_69 - .L_68)
.L_68:
        /*001c*/ 	.word	0x00000000
        /*0020*/ 	.short	0x0002
        /*0022*/ 	.short	0x0010
        /*0024*/ 	.byte	0x00, 0xf5, 0x21, 0x00


	//----- nvinfo : EIATTR_KPARAM_INFO
	.align		4
.L_69:
        /*0028*/ 	.byte	0x04, 0x17
        /*002a*/ 	.short	(.L_71 - .L_70)
.L_70:
        /*002c*/ 	.word	0x00000000
        /*0030*/ 	.short	0x0001
        /*0032*/ 	.short	0x0008
        /*0034*/ 	.byte	0x00, 0xf5, 0x21, 0x00


	//----- nvinfo : EIATTR_KPARAM_INFO
	.align		4
.L_71:
        /*0038*/ 	.byte	0x04, 0x17
        /*003a*/ 	.short	(.L_73 - .L_72)
.L_72:
        /*003c*/ 	.word	0x00000000
        /*0040*/ 	.short	0x0000
        /*0042*/ 	.short	0x0000
        /*0044*/ 	.byte	0x00, 0xf0, 0x11, 0x00


	//----- nvinfo : EIATTR_SPARSE_MMA_MASK
	.align		4
.L_73:
        /*0048*/ 	.byte	0x03, 0x50
        /*004a*/ 	.short	0x0000


	//----- nvinfo : EIATTR_MAXREG_COUNT
	.align		4
        /*004c*/ 	.byte	0x03, 0x1b
        /*004e*/ 	.short	0x00ff


	//----- nvinfo : EIATTR_NUM_BARRIERS
	.align		4
        /*0050*/ 	.byte	0x02, 0x4c
        /*0052*/ 	.byte	0x01
	.zero		1


	//----- nvinfo : EIATTR_MERCURY_ISA_VERSION
	.align		4
        /*0054*/ 	.byte	0x03, 0x5f
        /*0056*/ 	.short	0x0101


	//----- nvinfo : EIATTR_VRC_CTA_INIT_COUNT
	.align		4
        /*0058*/ 	.byte	0x02, 0x4a
	.zero		1
	.zero		1


	//----- nvinfo : EIATTR_EXIT_INSTR_OFFSETS
	.align		4
        /*005c*/ 	.byte	0x04, 0x1c
        /*005e*/ 	.short	(.L_75 - .L_74)


	//   ....[0]....
.L_74:
        /*0060*/ 	.word	0x00000410


	//----- nvinfo : EIATTR_CRS_STACK_SIZE
	.align		4
.L_75:
        /*0064*/ 	.byte	0x04, 0x1e
        /*0066*/ 	.short	(.L_77 - .L_76)
.L_76:
        /*0068*/ 	.word	0x00000000


	//----- nvinfo : EIATTR_CBANK_PARAM_SIZE
	.align		4
.L_77:
        /*006c*/ 	.byte	0x03, 0x19
        /*006e*/ 	.short	0x0020


	//----- nvinfo : EIATTR_PARAM_CBANK
	.align		4
        /*0070*/ 	.byte	0x04, 0x0a
        /*0072*/ 	.short	(.L_79 - .L_78)
	.align		4
.L_78:
        /*0074*/ 	.word	index@(.nv.constant0._Z14coalesceKerneliPiS_m)
        /*0078*/ 	.short	0x0380
        /*007a*/ 	.short	0x0020


	//----- nvinfo : EIATTR_SW_WAR
	.align		4
.L_79:
        /*007c*/ 	.byte	0x04, 0x36
        /*007e*/ 	.short	(.L_81 - .L_80)
.L_80:
        /*0080*/ 	.word	0x00000008
.L_81:


//--------------------- .nv.info._Z11floydKerneliPim --------------------------
	.section	.nv.info._Z11floydKerneliPim,"",@"SHT_CUDA_INFO"
	.sectionflags	@""
	.align	4


	//----- nvinfo : EIATTR_CUDA_API_VERSION
	.align		4
        /*0000*/ 	.byte	0x04, 0x37
        /*0002*/ 	.short	(.L_83 - .L_82)
.L_82:
        /*0004*/ 	.word	0x00000082


	//----- nvinfo : EIATTR_KPARAM_INFO
	.align		4
.L_83:
        /*0008*/ 	.byte	0x04, 0x17
        /*000a*/ 	.short	(.L_85 - .L_84)
.L_84:
        /*000c*/ 	.word	0x00000000
        /*0010*/ 	.short	0x0002
        /*0012*/ 	.short	0x0010
        /*0014*/ 	.byte	0x00, 0xf0, 0x21, 0x00


	//----- nvinfo : EIATTR_KPARAM_INFO
	.align		4
.L_85:
        /*0018*/ 	.byte	0x04, 0x17
        /*001a*/ 	.short	(.L_87 - .L_86)
.L_86:
        /*001c*/ 	.word	0x00000000
        /*0020*/ 	.short	0x0001
        /*0022*/ 	.short	0x0008
        /*0024*/ 	.byte	0x00, 0xf5, 0x21, 0x00


	//----- nvinfo : EIATTR_KPARAM_INFO
	.align		4
.L_87:
        /*0028*/ 	.byte	0x04, 0x17
        /*002a*/ 	.short	(.L_89 - .L_88)
.L_88:
        /*002c*/ 	.word	0x00000000
        /*0030*/ 	.short	0x0000
        /*0032*/ 	.short	0x0000
        /*0034*/ 	.byte	0x00, 0xf0, 0x11, 0x00


	//----- nvinfo : EIATTR_SPARSE_MMA_MASK
	.align		4
.L_89:
        /*0038*/ 	.byte	0x03, 0x50
        /*003a*/ 	.short	0x0000


	//----- nvinfo : EIATTR_MAXREG_COUNT
	.align		4
        /*003c*/ 	.byte	0x03, 0x1b
        /*003e*/ 	.short	0x00ff


	//----- nvinfo : EIATTR_NUM_BARRIERS
	.align		4
        /*0040*/ 	.byte	0x02, 0x4c
        /*0042*/ 	.byte	0x01
	.zero		1


	//----- nvinfo : EIATTR_MERCURY_ISA_VERSION
	.align		4
        /*0044*/ 	.byte	0x03, 0x5f
        /*0046*/ 	.short	0x0101


	//----- nvinfo : EIATTR_VRC_CTA_INIT_COUNT
	.align		4
        /*0048*/ 	.byte	0x02, 0x4a
	.zero		1
	.zero		1


	//----- nvinfo : EIATTR_EXIT_INSTR_OFFSETS
	.align		4
        /*004c*/ 	.byte	0x04, 0x1c
        /*004e*/ 	.short	(.L_91 - .L_90)


	//   ....[0]....
.L_90:
        /*0050*/ 	.word	0x000002d0


	//----- nvinfo : EIATTR_CRS_STACK_SIZE
	.align		4
.L_91:
        /*0054*/ 	.byte	0x04, 0x1e
        /*0056*/ 	.short	(.L_93 - .L_92)
.L_92:
        /*0058*/ 	.word	0x00000000


	//----- nvinfo : EIATTR_CBANK_PARAM_SIZE
	.align		4
.L_93:
        /*005c*/ 	.byte	0x03, 0x19
        /*005e*/ 	.short	0x0018


	//----- nvinfo : EIATTR_PARAM_CBANK
	.align		4
        /*0060*/ 	.byte	0x04, 0x0a
        /*0062*/ 	.short	(.L_95 - .L_94)
	.align		4
.L_94:
        /*0064*/ 	.word	index@(.nv.constant0._Z11floydKerneliPim)
        /*0068*/ 	.short	0x0380
        /*006a*/ 	.short	0x0018


	//----- nvinfo : EIATTR_SW_WAR
	.align		4
.L_95:
        /*006c*/ 	.byte	0x04, 0x36
        /*006e*/ 	.short	(.L_97 - .L_96)
.L_96:
        /*0070*/ 	.word	0x00000008
.L_97:


//--------------------- .nv.info._Z9transposePiS_m --------------------------
	.section	.nv.info._Z9transposePiS_m,"",@"SHT_CUDA_INFO"
	.sectionflags	@""
	.align	4


	//----- nvinfo : EIATTR_CUDA_API_VERSION
	.align		4
        /*0000*/ 	.byte	0x04, 0x37
        /*0002*/ 	.short	(.L_99 - .L_98)
.L_98:
        /*0004*/ 	.word	0x00000082


	//----- nvinfo : EIATTR_KPARAM_INFO
	.align		4
.L_99:
        /*0008*/ 	.byte	0x04, 0x17
        /*000a*/ 	.short	(.L_101 - .L_100)
.L_100:
        /*000c*/ 	.word	0x00000000
        /*0010*/ 	.short	0x0002
        /*0012*/ 	.short	0x0010
        /*0014*/ 	.byte	0x00, 0xf0, 0x21, 0x00


	//----- nvinfo : EIATTR_KPARAM_INFO
	.align		4
.L_101:
        /*0018*/ 	.byte	0x04, 0x17
        /*001a*/ 	.short	(.L_103 - .L_102)
.L_102:
        /*001c*/ 	.word	0x00000000
        /*0020*/ 	.short	0x0001
        /*0022*/ 	.short	0x0008
        /*0024*/ 	.byte	0x00, 0xf5, 0x21, 0x00


	//----- nvinfo : EIATTR_KPARAM_INFO
	.align		4
.L_103:
        /*0028*/ 	.byte	0x04, 0x17
        /*002a*/ 	.short	(.L_105 - .L_104)
.L_104:
        /*002c*/ 	.word	0x00000000
        /*0030*/ 	.short	0x0000
        /*0032*/ 	.short	0x0000
        /*0034*/ 	.byte	0x00, 0xf5, 0x21, 0x00


	//----- nvinfo : EIATTR_SPARSE_MMA_MASK
	.align		4
.L_105:
        /*0038*/ 	.byte	0x03, 0x50
        /*003a*/ 	.short	0x0000


	//----- nvinfo : EIATTR_MAXREG_COUNT
	.align		4
        /*003c*/ 	.byte	0x03, 0x1b
        /*003e*/ 	.short	0x00ff


	//----- nvinfo : EIATTR_MERCURY_ISA_VERSION
	.align		4
        /*0040*/ 	.byte	0x03, 0x5f
        /*0042*/ 	.short	0x0101


	//----- nvinfo : EIATTR_VRC_CTA_INIT_COUNT
	.align		4
        /*0044*/ 	.byte	0x02, 0x4a
	.zero		1
	.zero		1


	//----- nvinfo : EIATTR_EXIT_INSTR_OFFSETS
	.align		4
        /*0048*/ 	.byte	0x04, 0x1c
        /*004a*/ 	.short	(.L_107 - .L_106)


	//   ....[0]....
.L_106:
        /*004c*/ 	.word	0x00000110


	//   ....[1]....
        /*0050*/ 	.word	0x00000210


	//----- nvinfo : EIATTR_CBANK_PARAM_SIZE
	.align		4
.L_107:
        /*0054*/ 	.byte	0x03, 0x19
        /*0056*/ 	.short	0x0018


	//----- nvinfo : EIATTR_PARAM_CBANK
	.align		4
        /*0058*/ 	.byte	0x04, 0x0a
        /*005a*/ 	.short	(.L_109 - .L_108)
	.align		4
.L_108:
        /*005c*/ 	.word	index@(.nv.constant0._Z9transposePiS_m)
        /*0060*/ 	.short	0x0380
        /*0062*/ 	.short	0x0018


	//----- nvinfo : EIATTR_SW_WAR
	.align		4
.L_109:
        /*0064*/ 	.byte	0x04, 0x36
        /*0066*/ 	.short	(.L_111 - .L_110)
.L_110:
        /*0068*/ 	.word	0x00000008
.L_111:


//--------------------- .nv.callgraph             --------------------------
	.section	.nv.callgraph,"",@"SHT_CUDA_CALLGRAPH"
	.align	4
	.sectionentsize	8
	.align		4
        /*0000*/ 	.word	0x00000000
	.align		4
        /*0004*/ 	.word	0xffffffff
	.align		4
        /*0008*/ 	.word	0x00000000
	.align		4
        /*000c*/ 	.word	0xfffffffe
	.align		4
        /*0010*/ 	.word	0x00000000
	.align		4
        /*0014*/ 	.word	0xfffffffd
	.align		4
        /*0018*/ 	.word	0x00000000
	.align		4
        /*001c*/ 	.word	0xfffffffc


//--------------------- .text._Z21sharedCoalescedKerneliPiS_m --------------------------
	.section	.text._Z21sharedCoalescedKerneliPiS_m,"ax",@progbits
	.align	128
        .global         _Z21sharedCoalescedKerneliPiS_m
        .type           _Z21sharedCoalescedKerneliPiS_m,@function
        .size           _Z21sharedCoalescedKerneliPiS_m,(.L_x_11 - _Z21sharedCoalescedKerneliPiS_m)
        .other          _Z21sharedCoalescedKerneliPiS_m,@"STO_CUDA_ENTRY STV_DEFAULT"
_Z21sharedCoalescedKerneliPiS_m:
.text._Z21sharedCoalescedKerneliPiS_m:
[----:B------:R-:W-:Y:S01]  /*0000*/  LDC R1, c[0x0][0x37c] ;  /* 0x0000df00ff017b82 */ /* 0x000fe20000000800 */
[----:B------:R-:W0:Y:S07]  /*0010*/  S2R R0, SR_TID.X ;  /* 0x0000000000007919 */ /* 0x000e2e0000002100 */
[----:B------:R-:W0:Y:S01]  /*0020*/  LDC R5, c[0x0][0x360] ;  /* 0x0000d800ff057b82 */ /* 0x000e220000000800 */
[----:B------:R-:W1:Y:S01]  /*0030*/  LDCU.64 UR6, c[0x0][0x398] ;  /* 0x00007300ff0677ac */ /* 0x000e620008000a00 */
[----:B------:R-:W2:Y:S06]  /*0040*/  S2R R8, SR_TID.Y ;  /* 0x0000000000087919 */ /* 0x000eac0000002200 */
[----:B------:R-:W0:Y:S08]  /*0050*/  S2UR UR4, SR_CTAID.X ;  /* 0x00000000000479c3 */ /* 0x000e300000002500 */
[----:B------:R-:W2:Y:S08]  /*0060*/  S2UR UR5, SR_CTAID.Y ;  /* 0x00000000000579c3 */ /* 0x000eb00000002600 */
[----:B------:R-:W2:Y:S01]  /*0070*/  LDC R3, c[0x0][0x364] ;  /* 0x0000d900ff037b82 */ /* 0x000ea20000000800 */
[----:B0-----:R-:W-:-:S05]  /*0080*/  IMAD R4, R5, UR4, R0 ;  /* 0x0000000405047c24 */ /* 0x001fca000f8e0200 */
[----:B------:R-:W-:Y:S01]  /*0090*/  SHF.R.S32.HI R5, RZ, 0x1f, R4 ;  /* 0x0000001fff057819 */ /* 0x000fe20000011404 */
[----:B--2---:R-:W-:-:S05]  /*00a0*/  IMAD R2, R3, UR5, R8 ;  /* 0x0000000503027c24 */ /* 0x004fca000f8e0208 */
[----:B------:R-:W-:-:S04]  /*00b0*/  ISETP.GT.U32.AND P0, PT, R4, R2, PT ;  /* 0x000000020400720c */ /* 0x000fc80003f04070 */
[----:B------:R-:W-:-:S04]  /*00c0*/  ISETP.GT.U32.AND.EX P0, PT, R5, RZ, PT, P0 ;  /* 0x000000ff0500720c */ /* 0x000fc80003f04100 */
[----:B------:R-:W-:Y:S02]  /*00d0*/  SEL R6, R4, R2, P0 ;  /* 0x0000000204067207 */ /* 0x000fe40000000000 */
[----:B------:R-:W-:Y:S02]  /*00e0*/  SEL R7, R5, RZ, P0 ;  /* 0x000000ff05077207 */ /* 0x000fe40000000000 */
[----:B-1----:R-:W-:-:S04]  /*00f0*/  ISETP.GE.U32.AND P0, PT, R6, UR6, PT ;  /* 0x0000000606007c0c */ /* 0x002fc8000bf06070 */
[----:B------:R-:W-:-:S13]  /*0100*/  ISETP.GE.U32.AND.EX P0, PT, R7, UR7, PT, P0 ;  /* 0x0000000707007c0c */ /* 0x000fda000bf06100 */
[----:B------:R-:W-:Y:S05]  /*0110*/  @P0 BRA `(.L_x_0) ;  /* 0x0000000400040947 */ /* 0x000fea0003800000 */
[----:B------:R-:W-:Y:S01]  /*0120*/  ISETP.NE.AND P1, PT, R0, RZ, PT ;  /* 0x000000ff0000720c */ /* 0x000fe20003f25270 */
[----:B------:R-:W0:Y:S01]  /*0130*/  LDC.64 R16, c[0x0][0x358] ;  /* 0x0000d600ff107b82 */ /* 0x000e220000000a00 */
[----:B------:R-:W-:-:S11]  /*0140*/  ISETP.NE.AND P0, PT, R8, RZ, PT ;  /* 0x000000ff0800720c */ /* 0x000fd60003f05270 */
[----:B------:R-:W1:Y:S08]  /*0150*/  @!P1 LDC R14, c[0x0][0x380] ;  /* 0x0000e000ff0e9b82 */ /* 0x000e700000000800 */
[----:B------:R-:W2:Y:S01]  /*0160*/  @!P0 LDC R19, c[0x0][0x380] ;  /* 0x0000e000ff138b82 */ /* 0x000ea20000000800 */
[----:B0-----:R-:W-:Y:S02]  /*0170*/  @!P1 R2UR UR4, R16 ;  /* 0x00000000100492ca */ /* 0x001fe400000e0000 */
[----:B------:R-:W-:-:S05]  /*0180*/  @!P1 R2UR UR5, R17 ;  /* 0x00000000110592ca */ /* 0x000fca00000e0000 */
[----:B------:R-:W0:Y:S01]  /*0190*/  @!P1 LDC.64 R10, c[0x0][0x388] ;  /* 0x0000e200ff0a9b82 */ /* 0x000e220000000a00 */
[----:B------:R-:W-:Y:S02]  /*01a0*/  @!P0 R2UR UR8, R16 ;  /* 0x00000000100882ca */ /* 0x000fe400000e0000 */
[----:B------:R-:W-:-:S05]  /*01b0*/  @!P0 R2UR UR9, R17 ;  /* 0x00000000110982ca */ /* 0x000fca00000e0000 */
[----:B------:R-:W3:Y:S01]  /*01c0*/  @!P0 LDC.64 R6, c[0x0][0x390] ;  /* 0x0000e400ff068b82 */ /* 0x000ee20000000a00 */
[----:B-1----:R-:W-:-:S05]  /*01d0*/  @!P1 SHF.R.S32.HI R3, RZ, 0x1f, R14 ;  /* 0x0000001fff039819 */ /* 0x002fca000001140e */
[----:B------:R-:W-:Y:S02]  /*01e0*/  @!P1 IMAD R9, R3, UR6, RZ ;  /* 0x0000000603099c24 */ /* 0x000fe4000f8e02ff */
[----:B------:R-:W-:Y:S01]  /*01f0*/  @!P1 IMAD.MOV.U32 R3, RZ, RZ, RZ ;  /* 0x000000ffff039224 */ /* 0x000fe200078e00ff */
[----:B--2---:R-:W-:Y:S01]  /*0200*/  @!P0 SHF.R.S32.HI R15, RZ, 0x1f, R19 ;  /* 0x0000001fff0f8819 */ /* 0x004fe20000011413 */
[C---:B------:R-:W-:Y:S02]  /*0210*/  @!P1 IMAD R9, R14.reuse, UR7, R9 ;  /* 0x000000070e099c24 */ /* 0x040fe4000f8e0209 */
[----:B------:R-:W-:-:S04]  /*0220*/  @!P1 IMAD.WIDE.U32 R12, R14, UR6, R2 ;  /* 0x000000060e0c9c25 */ /* 0x000fc8000f8e0002 */
[----:B------:R-:W-:Y:S01]  /*0230*/  @!P0 IMAD R18, R15, UR6, RZ ;  /* 0x000000060f128c24 */ /* 0x000fe2000f8e02ff */
[----:B0-----:R-:W-:Y:S01]  /*0240*/  @!P1 LEA R10, P2, R12, R10, 0x2 ;  /* 0x0000000a0c0a9211 */ /* 0x001fe200078410ff */
[----:B------:R-:W-:Y:S02]  /*0250*/  @!P1 IMAD.IADD R9, R13, 0x1, R9 ;  /* 0x000000010d099824 */ /* 0x000fe400078e0209 */
[----:B------:R-:W-:-:S03]  /*0260*/  @!P0 IMAD.WIDE.U32 R14, R19, UR6, R4 ;  /* 0x00000006130e8c25 */ /* 0x000fc6000f8e0004 */
[----:B------:R-:W-:Y:S01]  /*0270*/  @!P1 LEA.HI.X R11, R12, R11, R9, 0x2, P2 ;  /* 0x0000000b0c0b9211 */ /* 0x000fe200010f1409 */
[----:B------:R-:W-:Y:S01]  /*0280*/  @!P0 IMAD R19, R19, UR7, R18 ;  /* 0x0000000713138c24 */ /* 0x000fe2000f8e0212 */
[----:B---3--:R-:W-:-:S03]  /*0290*/  @!P0 LEA R6, P2, R14, R6, 0x2 ;  /* 0x000000060e068211 */ /* 0x008fc600078410ff */
[----:B------:R-:W-:Y:S01]  /*02a0*/  @!P0 IMAD.IADD R9, R19, 0x1, R15 ;  /* 0x0000000113098824 */ /* 0x000fe200078e020f */
[----:B------:R-:W2:Y:S04]  /*02b0*/  @!P1 LDG.E R11, desc[UR4][R10.64] ;  /* 0x000000040a0b9981 */ /* 0x000ea8000c1e1900 */
[----:B------:R-:W-:-:S06]  /*02c0*/  @!P0 LEA.HI.X R7, R14, R7, R9, 0x2, P2 ;  /* 0x000000070e078211 */ /* 0x000fcc00010f1409 */
[----:B------:R-:W3:Y:S01]  /*02d0*/  @!P0 LDG.E R7, desc[UR8][R6.64] ;  /* 0x0000000806078981 */ /* 0x000ee2000c1e1900 */
[----:B------:R-:W0:Y:S01]  /*02e0*/  S2UR UR5, SR_CgaCtaId ;  /* 0x00000000000579c3 */ /* 0x000e220000008800 */
[----:B------:R-:W-:Y:S02]  /*02f0*/  UMOV UR4, 0x400 ;  /* 0x0000040000047882 */ /* 0x000fe40000000000 */
[----:B0-----:R-:W-:-:S06]  /*0300*/  ULEA UR4, UR5, UR4, 0x18 ;  /* 0x0000000405047291 */ /* 0x001fcc000f8ec0ff */
[----:B------:R-:W-:Y:S02]  /*0310*/  LEA R8, R8, UR4, 0x2 ;  /* 0x0000000408087c11 */ /* 0x000fe4000f8e10ff */
[----:B------:R-:W-:Y:S01]  /*0320*/  LEA R0, R0, UR4, 0x2 ;  /* 0x0000000400007c11 */ /* 0x000fe2000f8e10ff */
[----:B------:R-:W-:Y:S05]  /*0330*/  WARPSYNC.ALL ;  /* 0x0000000000007948 */ /* 0x000fea0003800000 */
[----:B--2---:R-:W-:Y:S04]  /*0340*/  @!P1 STS [R8+0x80], R11 ;  /* 0x0000800b08009388 */ /* 0x004fe80000000800 */
[----:B---3--:R-:W-:Y:S01]  /*0350*/  @!P0 STS [R0], R7 ;  /* 0x0000000700008388 */ /* 0x008fe20000000800 */
[----:B------:R-:W-:Y:S06]  /*0360*/  BAR.SYNC.DEFER_BLOCKING 0x0 ;  /* 0x0000000000007b1d */ /* 0x000fec0000010000 */
[----:B------:R-:W0:Y:S02]  /*0370*/  LDS R10, [R0] ;  /* 0x00000000000a7984 */ /* 0x000e240000000800 */
[----:B0-----:R-:W-:-:S13]  /*0380*/  ISETP.NE.AND P0, PT, R10, -0x1, PT ;  /* 0xffffffff0a00780c */ /* 0x001fda0003f05270 */
[----:B------:R-:W-:Y:S05]  /*0390*/  @!P0 BRA `(.L_x_0) ;  /* 0x0000000000648947 */ /* 0x000fea0003800000 */
[----:B------:R-:W0:Y:S02]  /*03a0*/  LDS R11, [R8+0x80] ;  /* 0x00008000080b7984 */ /* 0x000e240000000800 */
[----:B0-----:R-:W-:-:S13]  /*03b0*/  ISETP.NE.AND P0, PT, R11, -0x1, PT ;  /* 0xffffffff0b00780c */ /* 0x001fda0003f05270 */
[----:B------:R-:W-:Y:S05]  /*03c0*/  @!P0 BRA `(.L_x_0) ;  /* 0x0000000000588947 */ /* 0x000fea0003800000 */
[----:B------:R-:W0:Y:S01]  /*03d0*/  LDCU.64 UR4, c[0x0][0x388] ;  /* 0x00007100ff0477ac */ /* 0x000e220008000a00 */
[----:B------:R-:W-:Y:S01]  /*03e0*/  IMAD R3, R5, UR6, RZ ;  /* 0x0000000605037c24 */ /* 0x000fe2000f8e02ff */
[----:B------:R-:W-:Y:S01]  /*03f0*/  R2UR UR8, R16 ;  /* 0x00000000100872ca */ /* 0x000fe200000e0000 */
[----:B------:R-:W-:Y:S01]  /*0400*/  IMAD.MOV.U32 R8, RZ, RZ, R2 ;  /* 0x000000ffff087224 */ /* 0x000fe200078e0002 */
[----:B------:R-:W-:Y:S01]  /*0410*/  R2UR UR9, R17 ;  /* 0x00000000110972ca */ /* 0x000fe200000e0000 */
[----:B------:R-:W-:Y:S02]  /*0420*/  IMAD.MOV.U32 R9, RZ, RZ, RZ ;  /* 0x000000ffff097224 */ /* 0x000fe400078e00ff */
[C---:B------:R-:W-:Y:S02]  /*0430*/  IMAD R3, R4.reuse, UR7, R3 ;  /* 0x0000000704037c24 */ /* 0x040fe4000f8e0203 */
[----:B------:R-:W-:-:S04]  /*0440*/  IMAD.WIDE.U32 R8, R4, UR6, R8 ;  /* 0x0000000604087c25 */ /* 0x000fc8000f8e0008 */
[----:B------:R-:W-:Y:S01]  /*0450*/  IMAD.IADD R3, R9, 0x1, R3 ;  /* 0x0000000109037824 */ /* 0x000fe200078e0203 */
[----:B0-----:R-:W-:-:S04]  /*0460*/  LEA R6, P0, R8, UR4, 0x2 ;  /* 0x0000000408067c11 */ /* 0x001fc8000f8010ff */
[----:B------:R-:W-:Y:S01]  /*0470*/  LEA.HI.X R7, R8, UR5, R3, 0x2, P0 ;  /* 0x0000000508077c11 */ /* 0x000fe200080f1403 */
[----:B------:R-:W0:Y:S04]  /*0480*/  LDCU.64 UR4, c[0x0][0x390] ;  /* 0x00007200ff0477ac */ /* 0x000e280008000a00 */
[----:B------:R-:W2:Y:S01]  /*0490*/  LDG.E R0, desc[UR8][R6.64] ;  /* 0x0000000806007981 */ /* 0x000ea2000c1e1900 */
[----:B------:R-:W-:Y:S01]  /*04a0*/  IMAD.WIDE.U32 R4, R2, UR6, R4 ;  /* 0x0000000602047c25 */ /* 0x000fe2000f8e0004 */
[----:B------:R-:W-:Y:S02]  /*04b0*/  R2UR UR10, R16 ;  /* 0x00000000100a72ca */ /* 0x000fe400000e0000 */
[----:B------:R-:W-:Y:S01]  /*04c0*/  R2UR UR11, R17 ;  /* 0x00000000110b72ca */ /* 0x000fe200000e0000 */
[----:B------:R-:W-:Y:S01]  /*04d0*/  IMAD R3, R2, UR7, R5 ;  /* 0x0000000702037c24 */ /* 0x000fe2000f8e0205 */
[----:B0-----:R-:W-:-:S04]  /*04e0*/  LEA R2, P0, R4, UR4, 0x2 ;  /* 0x0000000404027c11 */ /* 0x001fc8000f8010ff */
[----:B------:R-:W-:Y:S02]  /*04f0*/  LEA.HI.X R3, R4, UR5, R3, 0x2, P0 ;  /* 0x0000000504037c11 */ /* 0x000fe400080f1403 */
[----:B--2---:R-:W-:-:S05]  /*0500*/  VIADDMNMX R11, R11, R10, R0, PT ;  /* 0x0000000a0b0b7246 */ /* 0x004fca0003800100 */
[----:B------:R0:W-:Y:S04]  /*0510*/  STG.E desc[UR8][R6.64], R11 ;  /* 0x0000000b06007986 */ /* 0x0001e8000c101908 */
[----:B------:R0:W-:Y:S02]  /*0520*/  STG.E desc[UR10][R2.64], R11 ;  /* 0x0000000b02007986 */ /* 0x0001e4000c10190a */
.L_x_0:
[----:B------:R-:W-:Y:S05]  /*0530*/  WARPSYNC.ALL ;  /* 0x0000000000007948 */ /* 0x000fea0003800000 */
[----:B------:R-:W-:Y:S06]  /*0540*/  BAR.SYNC.DEFER_BLOCKING 0x0 ;  /* 0x0000000000007b1d */ /* 0x000fec0000010000 */
[----:B------:R-:W-:Y:S05]  /*0550*/  EXIT ;  /* 0x000000000000794d */ /* 0x000fea0003800000 */
.L_x_1:
[----:B------:R-:W-:-:S00]  /*0560*/  BRA `(.L_x_1) ;  /* 0xfffffffc00fc7947 */ /* 0x000fc0000383ffff */
[----:B------:R-:W-:-:S00]  /*0570*/  NOP ;  /* 0x0000000000007918 */ /* 0x000fc00000000000 */
        /* <DEDUP_REMOVED lines=8> */
.L_x_11:


//--------------------- .text._Z12sharedKerneliPim --------------------------
	.section	.text._Z12sharedKerneliPim,"ax",@progbits
	.align	128
        .global         _Z12sharedKerneliPim
        .type           _Z12sharedKerneliPim,@function
        .size           _Z12sharedKerneliPim,(.L_x_12 - _Z12sharedKerneliPim)
        .other          _Z12sharedKerneliPim,@"STO_CUDA_ENTRY STV_DEFAULT"
_Z12sharedKerneliPim:
.text._Z12sharedKerneliPim:
        /* <DEDUP_REMOVED lines=21> */
[----:B------:R-:W1:Y:S02]  /*0150*/  @!P1 LDC R19, c[0x0][0x380] ;  /* 0x0000e000ff139b82 */ /* 0x000e640000000800 */
[----:B------:R-:W-:-:S06]  /*0160*/  @!P0 IMAD R18, R0, UR6, RZ ;  /* 0x0000000600128c24 */ /* 0x000fcc000f8e02ff */
        /* <DEDUP_REMOVED lines=13> */
[----:B------:R-:W-:Y:S01]  /*0240*/  @!P1 IMAD.IADD R11, R15, 0x1, R11 ;  /* 0x000000010f0b9824 */ /* 0x000fe200078e020b */
[C---:B0-----:R-:W-:Y:S01]  /*0250*/  @!P1 LEA R8, P2, R14.reuse, R8, 0x2 ;  /* 0x000000080e089211 */ /* 0x041fe200078410ff */
[C---:B------:R-:W-:Y:S02]  /*0260*/  @!P0 IMAD R19, R5.reuse, UR7, R18 ;  /* 0x0000000705138c24 */ /* 0x040fe4000f8e0212 */
[----:B------:R-:W-:Y:S01]  /*0270*/  @!P0 IMAD.WIDE.U32 R12, R5, UR6, R12 ;  /* 0x00000006050c8c25 */ /* 0x000fe2000f8e000c */
[----:B------:R-:W-:-:S03]  /*0280*/  @!P1 LEA.HI.X R9, R14, R9, R11, 0x2, P2 ;  /* 0x000000090e099211 */ /* 0x000fc600010f140b */
[----:B------:R-:W-:Y:S01]  /*0290*/  @!P0 IMAD.IADD R11, R13, 0x1, R19 ;  /* 0x000000010d0b8824 */ /* 0x000fe200078e0213 */
[C---:B---3--:R-:W-:Y:S02]  /*02a0*/  @!P0 LEA R6, P2, R12.reuse, R6, 0x2 ;  /* 0x000000060c068211 */ /* 0x048fe400078410ff */
[----:B------:R-:W2:Y:S02]  /*02b0*/  @!P1 LDG.E R9, desc[UR4][R8.64] ;  /* 0x0000000408099981 */ /* 0x000ea4000c1e1900 */
        /* <DEDUP_REMOVED lines=20> */
[----:B------:R-:W-:Y:S01]  /*0400*/  IMAD.MOV.U32 R3, RZ, RZ, RZ ;  /* 0x000000ffff037224 */ /* 0x000fe200078e00ff */
[----:B------:R-:W-:Y:S01]  /*0410*/  R2UR UR9, R17 ;  /* 0x00000000110972ca */ /* 0x000fe200000e0000 */
[C---:B------:R-:W-:Y:S02]  /*0420*/  IMAD R9, R5.reuse, UR7, R0 ;  /* 0x0000000705097c24 */ /* 0x040fe4000f8e0200 */
[----:B------:R-:W-:-:S04]  /*0430*/  IMAD.WIDE.U32 R4, R5, UR6, R2 ;  /* 0x0000000605047c25 */ /* 0x000fc8000f8e0002 */
[----:B------:R-:W-:Y:S01]  /*0440*/  IMAD.IADD R3, R9, 0x1, R5 ;  /* 0x0000000109037824 */ /* 0x000fe200078e0205 */
[----:B0-----:R-:W-:-:S04]  /*0450*/  LEA R2, P0, R4, UR4, 0x2 ;  /* 0x0000000404027c11 */ /* 0x001fc8000f8010ff */
[----:B------:R-:W-:-:S05]  /*0460*/  LEA.HI.X R3, R4, UR5, R3, 0x2, P0 ;  /* 0x0000000504037c11 */ /* 0x000fca00080f1403 */
[----:B------:R-:W2:Y:S01]  /*0470*/  LDG.E R0, desc[UR8][R2.64] ;  /* 0x0000000802007981 */ /* 0x000ea2000c1e1900 */
[----:B------:R-:W-:Y:S02]  /*0480*/  R2UR UR4, R16 ;  /* 0x00000000100472ca */ /* 0x000fe400000e0000 */
[----:B------:R-:W-:Y:S02]  /*0490*/  R2UR UR5, R17 ;  /* 0x00000000110572ca */ /* 0x000fe400000e0000 */
[----:B--2---:R-:W-:-:S11]  /*04a0*/  VIADDMNMX R7, R7, R8, R0, PT ;  /* 0x0000000807077246 */ /* 0x004fd60003800100 */
[----:B------:R0:W-:Y:S02]  /*04b0*/  STG.E desc[UR4][R2.64], R7 ;  /* 0x0000000702007986 */ /* 0x0001e4000c101904 */
.L_x_2:
[----:B------:R-:W-:Y:S05]  /*04c0*/  WARPSYNC.ALL ;  /* 0x0000000000007948 */ /* 0x000fea0003800000 */
[----:B------:R-:W-:Y:S06]  /*04d0*/  BAR.SYNC.DEFER_BLOCKING 0x0 ;  /* 0x0000000000007b1d */ /* 0x000fec0000010000 */
[----:B------:R-:W-:Y:S05]  /*04e0*/  EXIT ;  /* 0x000000000000794d */ /* 0x000fea0003800000 */
.L_x_3:
        /* <DEDUP_REMOVED lines=9> */
.L_x_12:


//--------------------- .text._Z14coalesceKerneliPiS_m --------------------------
	.section	.text._Z14coalesceKerneliPiS_m,"ax",@progbits
	.align	128
        .global         _Z14coalesceKerneliPiS_m
        .type           _Z14coalesceKerneliPiS_m,@function
        .size           _Z14coalesceKerneliPiS_m,(.L_x_13 - _Z14coalesceKerneliPiS_m)
        .other          _Z14coalesceKerneliPiS_m,@"STO_CUDA_ENTRY STV_DEFAULT"
_Z14coalesceKerneliPiS_m:
.text._Z14coalesceKerneliPiS_m:
[----:B------:R-:W-:Y:S01]  /*0000*/  LDC R1, c[0x0][0x37c] ;  /* 0x0000df00ff017b82 */ /* 0x000fe20000000800 */
[----:B------:R-:W0:Y:S07]  /*0010*/  S2R R7, SR_TID.X ;  /* 0x0000000000077919 */ /* 0x000e2e0000002100 */
[----:B------:R-:W0:Y:S01]  /*0020*/  LDC R6, c[0x0][0x360] ;  /* 0x0000d800ff067b82 */ /* 0x000e220000000800 */
[----:B------:R-:W1:Y:S01]  /*0030*/  LDCU.64 UR6, c[0x0][0x398] ;  /* 0x00007300ff0677ac */ /* 0x000e620008000a00 */
[----:B------:R-:W-:Y:S01]  /*0040*/  BSSY.RECONVERGENT B0, `(.L_x_4) ;  /* 0x000003b000007945 */ /* 0x000fe20003800200 */
[----:B------:R-:W2:Y:S05]  /*0050*/  S2R R5, SR_TID.Y ;  /* 0x0000000000057919 */ /* 0x000eaa0000002200 */
        /* <DEDUP_REMOVED lines=13> */
[----:B------:R-:W0:Y:S08]  /*0130*/  LDC R17, c[0x0][0x380] ;  /* 0x0000e000ff117b82 */ /* 0x000e300000000800 */
[----:B------:R-:W1:Y:S08]  /*0140*/  LDC.64 R14, c[0x0][0x358] ;  /* 0x0000d600ff0e7b82 */ /* 0x000e700000000a00 */
[----:B------:R-:W2:Y:S01]  /*0150*/  LDC.64 R2, c[0x0][0x390] ;  /* 0x0000e400ff027b82 */ /* 0x000ea20000000a00 */
[----:B0-----:R-:W-:Y:S01]  /*0160*/  SHF.R.S32.HI R0, RZ, 0x1f, R17 ;  /* 0x0000001fff007819 */ /* 0x001fe20000011411 */
[----:B------:R-:W-:-:S04]  /*0170*/  IMAD.WIDE.U32 R8, R17, UR6, R6 ;  /* 0x0000000611087c25 */ /* 0x000fc8000f8e0006 */
[----:B------:R-:W-:Y:S01]  /*0180*/  IMAD R0, R0, UR6, RZ ;  /* 0x0000000600007c24 */ /* 0x000fe2000f8e02ff */
[----:B-1----:R-:W-:-:S03]  /*0190*/  R2UR UR4, R14 ;  /* 0x000000000e0472ca */ /* 0x002fc600000e0000 */
[----:B------:R-:W-:Y:S01]  /*01a0*/  IMAD R13, R17, UR7, R0 ;  /* 0x00000007110d7c24 */ /* 0x000fe2000f8e0200 */
[----:B------:R-:W-:-:S03]  /*01b0*/  R2UR UR5, R15 ;  /* 0x000000000f0572ca */ /* 0x000fc600000e0000 */
[----:B------:R-:W-:Y:S01]  /*01c0*/  IMAD.IADD R0, R9, 0x1, R13 ;  /* 0x0000000109007824 */ /* 0x000fe200078e020d */
[----:B--2---:R-:W-:-:S04]  /*01d0*/  LEA R10, P0, R8, R2, 0x2 ;  /* 0x00000002080a7211 */ /* 0x004fc800078010ff */
[----:B------:R-:W-:-:S05]  /*01e0*/  LEA.HI.X R11, R8, R3, R0, 0x2, P0 ;  /* 0x00000003080b7211 */ /* 0x000fca00000f1400 */
[----:B------:R-:W2:Y:S02]  /*01f0*/  LDG.E R0, desc[UR4][R10.64] ;  /* 0x000000040a007981 */ /* 0x000ea4000c1e1900 */
[----:B--2---:R-:W-:-:S13]  /*0200*/  ISETP.NE.AND P0, PT, R0, -0x1, PT ;  /* 0xffffffff0000780c */ /* 0x004fda0003f05270 */
[----:B------:R-:W-:Y:S05]  /*0210*/  @!P0 BRA `(.L_x_5) ;  /* 0x0000000000748947 */ /* 0x000fea0003800000 */
[----:B------:R-:W0:Y:S01]  /*0220*/  LDC.64 R8, c[0x0][0x388] ;  /* 0x0000e200ff087b82 */ /* 0x000e220000000a00 */
[----:B------:R-:W-:Y:S01]  /*0230*/  IMAD.MOV.U32 R5, RZ, RZ, RZ ;  /* 0x000000ffff057224 */ /* 0x000fe200078e00ff */
[----:B------:R-:W-:Y:S02]  /*0240*/  R2UR UR4, R14 ;  /* 0x000000000e0472ca */ /* 0x000fe400000e0000 */
[----:B------:R-:W-:Y:S01]  /*0250*/  R2UR UR5, R15 ;  /* 0x000000000f0572ca */ /* 0x000fe200000e0000 */
[----:B------:R-:W-:-:S04]  /*0260*/  IMAD.WIDE.U32 R10, R17, UR6, R4 ;  /* 0x00000006110a7c25 */ /* 0x000fc8000f8e0004 */
[----:B------:R-:W-:Y:S01]  /*0270*/  IMAD.IADD R11, R13, 0x1, R11 ;  /* 0x000000010d0b7824 */ /* 0x000fe200078e020b */
[----:B0-----:R-:W-:-:S04]  /*0280*/  LEA R12, P0, R10, R8, 0x2 ;  /* 0x000000080a0c7211 */ /* 0x001fc800078010ff */
[----:B------:R-:W-:-:S06]  /*0290*/  LEA.HI.X R13, R10, R9, R11, 0x2, P0 ;  /* 0x000000090a0d7211 */ /* 0x000fcc00000f140b */
[----:B------:R-:W2:Y:S02]  /*02a0*/  LDG.E R13, desc[UR4][R12.64] ;  /* 0x000000040c0d7981 */ /* 0x000ea4000c1e1900 */
[----:B--2---:R-:W-:-:S13]  /*02b0*/  ISETP.NE.AND P0, PT, R13, -0x1, PT ;  /* 0xffffffff0d00780c */ /* 0x004fda0003f05270 */
[----:B------:R-:W-:Y:S05]  /*02c0*/  @!P0 BRA `(.L_x_5) ;  /* 0x0000000000488947 */ /* 0x000fea0003800000 */
[----:B------:R-:W-:Y:S01]  /*02d0*/  IMAD R17, R7, UR6, RZ ;  /* 0x0000000607117c24 */ /* 0x000fe2000f8e02ff */
[----:B------:R-:W-:Y:S01]  /*02e0*/  R2UR UR4, R14 ;  /* 0x000000000e0472ca */ /* 0x000fe200000e0000 */
[----:B------:R-:W-:Y:S01]  /*02f0*/  IMAD.WIDE.U32 R10, R6, UR6, R4 ;  /* 0x00000006060a7c25 */ /* 0x000fe2000f8e0004 */
[----:B------:R-:W-:-:S03]  /*0300*/  R2UR UR5, R15 ;  /* 0x000000000f0572ca */ /* 0x000fc600000e0000 */
[----:B------:R-:W-:Y:S01]  /*0310*/  IMAD R5, R6, UR7, R17 ;  /* 0x0000000706057c24 */ /* 0x000fe2000f8e0211 */
[----:B------:R-:W-:-:S03]  /*0320*/  LEA R8, P0, R10, R8, 0x2 ;  /* 0x000000080a087211 */ /* 0x000fc600078010ff */
[----:B------:R-:W-:-:S05]  /*0330*/  IMAD.IADD R5, R11, 0x1, R5 ;  /* 0x000000010b057824 */ /* 0x000fca00078e0205 */
[----:B------:R-:W-:-:S05]  /*0340*/  LEA.HI.X R9, R10, R9, R5, 0x2, P0 ;  /* 0x000000090a097211 */ /* 0x000fca00000f1405 */
[----:B------:R-:W2:Y:S01]  /*0350*/  LDG.E R5, desc[UR4][R8.64] ;  /* 0x0000000408057981 */ /* 0x000ea2000c1e1900 */
[----:B------:R-:W-:Y:S01]  /*0360*/  IMAD.WIDE.U32 R6, R4, UR6, R6 ;  /* 0x0000000604067c25 */ /* 0x000fe2000f8e0006 */
[----:B------:R-:W-:Y:S02]  /*0370*/  R2UR UR8, R14 ;  /* 0x000000000e0872ca */ /* 0x000fe400000e0000 */
[----:B------:R-:W-:Y:S01]  /*0380*/  R2UR UR9, R15 ;  /* 0x000000000f0972ca */ /* 0x000fe200000e0000 */
[----:B------:R-:W-:Y:S01]  /*0390*/  IMAD R4, R4, UR7, R7 ;  /* 0x0000000704047c24 */ /* 0x000fe2000f8e0207 */
[----:B------:R-:W-:-:S04]  /*03a0*/  LEA R2, P0, R6, R2, 0x2 ;  /* 0x0000000206027211 */ /* 0x000fc800078010ff */
[----:B------:R-:W-:Y:S02]  /*03b0*/  LEA.HI.X R3, R6, R3, R4, 0x2, P0 ;  /* 0x0000000306037211 */ /* 0x000fe400000f1404 */
[----:B--2---:R-:W-:-:S05]  /*03c0*/  VIADDMNMX R5, R13, R0, R5, PT ;  /* 0x000000000d057246 */ /* 0x004fca0003800105 */
[----:B------:R0:W-:Y:S04]  /*03d0*/  STG.E desc[UR4][R8.64], R5 ;  /* 0x0000000508007986 */ /* 0x0001e8000c101904 */
[----:B------:R0:W-:Y:S02]  /*03e0*/  STG.E desc[UR8][R2.64], R5 ;  /* 0x0000000502007986 */ /* 0x0001e4000c101908 */
.L_x_5:
[----:B------:R-:W-:Y:S05]  /*03f0*/  BSYNC.RECONVERGENT B0 ;  /* 0x0000000000007941 */ /* 0x000fea0003800200 */
.L_x_4:
[----:B------:R-:W-:Y:S06]  /*0400*/  BAR.SYNC.DEFER_BLOCKING 0x0 ;  /* 0x0000000000007b1d */ /* 0x000fec0000010000 */
[----:B------:R-:W-:Y:S05]  /*0410*/  EXIT ;  /* 0x000000000000794d */ /* 0x000fea0003800000 */
.L_x_6:
        /* <DEDUP_REMOVED lines=14> */
.L_x_13:


//--------------------- .text._Z11floydKerneliPim --------------------------
	.section	.text._Z11floydKerneliPim,"ax",@progbits
	.align	128
        .global         _Z11floydKerneliPim
        .type           _Z11floydKerneliPim,@function
        .size           _Z11floydKerneliPim,(.L_x_14 - _Z11floydKerneliPim)
        .other          _Z11floydKerneliPim,@"STO_CUDA_ENTRY STV_DEFAULT"
_Z11floydKerneliPim:
.text._Z11floydKerneliPim:
        /* <DEDUP_REMOVED lines=9> */
[----:B0-----:R-:W-:-:S02]  /*0090*/  IMAD R0, R0, UR4, R3 ;  /* 0x0000000400007c24 */ /* 0x001fc4000f8e0203 */
[----:B--2---:R-:W-:-:S03]  /*00a0*/  IMAD R7, R7, UR5, R2 ;  /* 0x0000000507077c24 */ /* 0x004fc6000f8e0202 */
[----:B------:R-:W-:Y:S02]  /*00b0*/  SHF.R.S32.HI R2, RZ, 0x1f, R0 ;  /* 0x0000001fff027819 */ /* 0x000fe40000011400 */
[----:B------:R-:W-:-:S04]  /*00c0*/  ISETP.GT.U32.AND P0, PT, R0, R7, PT ;  /* 0x000000070000720c */ /* 0x000fc80003f04070 */
[----:B------:R-:W-:-:S04]  /*00d0*/  ISETP.GT.U32.AND.EX P0, PT, R2, RZ, PT, P0 ;  /* 0x000000ff0200720c */ /* 0x000fc80003f04100 */
[----:B------:R-:W-:Y:S02]  /*00e0*/  SEL R3, R0, R7, P0 ;  /* 0x0000000700037207 */ /* 0x000fe40000000000 */
[----:B------:R-:W-:Y:S02]  /*00f0*/  SEL R2, R2, RZ, P0 ;  /* 0x000000ff02027207 */ /* 0x000fe40000000000 */
[----:B-1----:R-:W-:-:S04]  /*0100*/  ISETP.GE.U32.AND P0, PT, R3, UR6, PT ;  /* 0x0000000603007c0c */ /* 0x002fc8000bf06070 */
[----:B------:R-:W-:-:S13]  /*0110*/  ISETP.GE.U32.AND.EX P0, PT, R2, UR7, PT, P0 ;  /* 0x0000000702007c0c */ /* 0x000fda000bf06100 */
[----:B------:R-:W-:Y:S05]  /*0120*/  @P0 BRA `(.L_x_8) ;  /* 0x0000000000600947 */ /* 0x000fea0003800000 */
[----:B------:R-:W0:Y:S08]  /*0130*/  LDC.64 R10, c[0x0][0x358] ;  /* 0x0000d600ff0a7b82 */ /* 0x000e300000000a00 */
[----:B------:R-:W1:Y:S08]  /*0140*/  LDC R8, c[0x0][0x380] ;  /* 0x0000e000ff087b82 */ /* 0x000e700000000800 */
[----:B------:R-:W2:Y:S01]  /*0150*/  LDC.64 R4, c[0x0][0x388] ;  /* 0x0000e200ff047b82 */ /* 0x000ea20000000a00 */
[----:B0-----:R-:W-:-:S02]  /*0160*/  R2UR UR4, R10 ;  /* 0x000000000a0472ca */ /* 0x001fc400000e0000 */
[----:B------:R-:W-:Y:S01]  /*0170*/  R2UR UR5, R11 ;  /* 0x000000000b0572ca */ /* 0x000fe200000e0000 */
[----:B-1----:R-:W-:-:S04]  /*0180*/  IMAD R3, R0, UR6, R8 ;  /* 0x0000000600037c24 */ /* 0x002fc8000f8e0208 */
[----:B--2---:R-:W-:-:S08]  /*0190*/  IMAD.WIDE R2, R3, 0x4, R4 ;  /* 0x0000000403027825 */ /* 0x004fd000078e0204 */
[----:B------:R-:W2:Y:S01]  /*01a0*/  LDG.E R6, desc[UR4][R2.64] ;  /* 0x0000000402067981 */ /* 0x000ea2000c1e1900 */
[--C-:B------:R-:W-:Y:S02]  /*01b0*/  IMAD R9, R0, UR6, R7.reuse ;  /* 0x0000000600097c24 */ /* 0x100fe4000f8e0207 */
[----:B------:R-:W-:Y:S01]  /*01c0*/  IMAD R7, R8, UR6, R7 ;  /* 0x0000000608077c24 */ /* 0x000fe2000f8e0207 */
[----:B--2---:R-:W-:-:S13]  /*01d0*/  ISETP.NE.AND P0, PT, R6, -0x1, PT ;  /* 0xffffffff0600780c */ /* 0x004fda0003f05270 */
[----:B------:R-:W-:Y:S05]  /*01e0*/  @!P0 BRA `(.L_x_8) ;  /* 0x0000000000308947 */ /* 0x000fea0003800000 */
[----:B------:R-:W-:Y:S01]  /*01f0*/  R2UR UR4, R10 ;  /* 0x000000000a0472ca */ /* 0x000fe200000e0000 */
[----:B------:R-:W-:Y:S01]  /*0200*/  IMAD.WIDE R2, R7, 0x4, R4 ;  /* 0x0000000407027825 */ /* 0x000fe200078e0204 */
[----:B------:R-:W-:-:S13]  /*0210*/  R2UR UR5, R11 ;  /* 0x000000000b0572ca */ /* 0x000fda00000e0000 */
[----:B------:R-:W2:Y:S02]  /*0220*/  LDG.E R7, desc[UR4][R2.64] ;  /* 0x0000000402077981 */ /* 0x000ea4000c1e1900 */
[----:B--2---:R-:W-:-:S13]  /*0230*/  ISETP.NE.AND P0, PT, R7, -0x1, PT ;  /* 0xffffffff0700780c */ /* 0x004fda0003f05270 */
[----:B------:R-:W-:Y:S05]  /*0240*/  @!P0 BRA `(.L_x_8) ;  /* 0x0000000000188947 */ /* 0x000fea0003800000 */
[----:B------:R-:W-:Y:S01]  /*0250*/  R2UR UR4, R10 ;  /* 0x000000000a0472ca */ /* 0x000fe200000e0000 */
[----:B------:R-:W-:Y:S01]  /*0260*/  IMAD.WIDE R2, R9, 0x4, R4 ;  /* 0x0000000409027825 */ /* 0x000fe200078e0204 */
[----:B------:R-:W-:-:S13]  /*0270*/  R2UR UR5, R11 ;  /* 0x000000000b0572ca */ /* 0x000fda00000e0000 */
[----:B------:R-:W2:Y:S02]  /*0280*/  LDG.E R0, desc[UR4][R2.64] ;  /* 0x0000000402007981 */ /* 0x000ea4000c1e1900 */
[----:B--2---:R-:W-:-:S05]  /*0290*/  VIADDMNMX R7, R7, R6, R0, PT ;  /* 0x0000000607077246 */ /* 0x004fca0003800100 */
[----:B------:R0:W-:Y:S02]  /*02a0*/  STG.E desc[UR4][R2.64], R7 ;  /* 0x0000000702007986 */ /* 0x0001e4000c101904 */
.L_x_8:
[----:B------:R-:W-:Y:S05]  /*02b0*/  BSYNC.RECONVERGENT B0 ;  /* 0x0000000000007941 */ /* 0x000fea0003800200 */
.L_x_7:
[----:B------:R-:W-:Y:S06]  /*02c0*/  BAR.SYNC.DEFER_BLOCKING 0x0 ;  /* 0x0000000000007b1d */ /* 0x000fec0000010000 */
[----:B------:R-:W-:Y:S05]  /*02d0*/  EXIT ;  /* 0x000000000000794d */ /* 0x000fea0003800000 */
.L_x_9:
        /* <DEDUP_REMOVED lines=10> */
.L_x_14:


//--------------------- .text._Z9transposePiS_m   --------------------------
	.section	.text._Z9transposePiS_m,"ax",@progbits
	.align	128
        .global         _Z9transposePiS_m
        .type           _Z9transposePiS_m,@function
        .size           _Z9transposePiS_m,(.L_x_15 - _Z9transposePiS_m)
        .other          _Z9transposePiS_m,@"STO_CUDA_ENTRY STV_DEFAULT"
_Z9transposePiS_m:
.text._Z9transposePiS_m:
        /* <DEDUP_REMOVED lines=17> */
[----:B------:R-:W-:Y:S05]  /*0110*/  @P0 EXIT ;  /* 0x000000000000094d */ /* 0x000fea0003800000 */
[----:B------:R-:W0:Y:S01]  /*0120*/  LDCU.128 UR8, c[0x0][0x380] ;  /* 0x00007000ff0877ac */ /* 0x000e220008000c00 */
[----:B------:R-:W-:Y:S02]  /*0130*/  IMAD R7, R9, UR6, RZ ;  /* 0x0000000609077c24 */ /* 0x000fe4000f8e02ff */
[----:B------:R-:W-:Y:S01]  /*0140*/  IMAD.MOV.U32 R5, RZ, RZ, RZ ;  /* 0x000000ffff057224 */ /* 0x000fe200078e00ff */
[----:B------:R-:W1:Y:S01]  /*0150*/  LDCU.64 UR4, c[0x0][0x358] ;  /* 0x00006b00ff0477ac */ /* 0x000e620008000a00 */
[C---:B------:R-:W-:Y:S02]  /*0160*/  IMAD R7, R8.reuse, UR7, R7 ;  /* 0x0000000708077c24 */ /* 0x040fe4000f8e0207 */
[----:B------:R-:W-:-:S04]  /*0170*/  IMAD.WIDE.U32 R2, R8, UR6, R4 ;  /* 0x0000000608027c25 */ /* 0x000fc8000f8e0004 */
[----:B------:R-:W-:Y:S01]  /*0180*/  IMAD.IADD R3, R3, 0x1, R7 ;  /* 0x0000000103037824 */ /* 0x000fe200078e0207 */
[----:B0-----:R-:W-:-:S04]  /*0190*/  LEA R6, P0, R2, UR8, 0x2 ;  /* 0x0000000802067c11 */ /* 0x001fc8000f8010ff */
[----:B------:R-:W-:-:S06]  /*01a0*/  LEA.HI.X R7, R2, UR9, R3, 0x2, P0 ;  /* 0x0000000902077c11 */ /* 0x000fcc00080f1403 */
[----:B-1----:R-:W2:Y:S01]  /*01b0*/  LDG.E R7, desc[UR4][R6.64] ;  /* 0x0000000406077981 */ /* 0x002ea2000c1e1900 */
[----:B------:R-:W-:-:S04]  /*01c0*/  IMAD.WIDE.U32 R2, R4, UR6, R8 ;  /* 0x0000000604027c25 */ /* 0x000fc8000f8e0008 */
[----:B------:R-:W-:Y:S01]  /*01d0*/  IMAD R5, R4, UR7, R3 ;  /* 0x0000000704057c24 */ /* 0x000fe2000f8e0203 */
[----:B------:R-:W-:-:S04]  /*01e0*/  LEA R4, P0, R2, UR10, 0x2 ;  /* 0x0000000a02047c11 */ /* 0x000fc8000f8010ff */
[----:B------:R-:W-:-:S05]  /*01f0*/  LEA.HI.X R5, R2, UR11, R5, 0x2, P0 ;  /* 0x0000000b02057c11 */ /* 0x000fca00080f1405 */
[----:B--2---:R-:W-:Y:S01]  /*0200*/  STG.E desc[UR4][R4.64], R7 ;  /* 0x0000000704007986 */ /* 0x004fe2000c101904 */
[----:B------:R-:W-:Y:S05]  /*0210*/  EXIT ;  /* 0x000000000000794d */ /* 0x000fea0003800000 */
.L_x_10:
        /* <DEDUP_REMOVED lines=14> */
.L_x_15:


//--------------------- .nv.shared._Z21sharedCoalescedKerneliPiS_m --------------------------
	.section	.nv.shared._Z21sharedCoalescedKerneliPiS_m,"aw",@nobits
	.sectionflags	@""
	.align	16
	.zero		1024


//--------------------- .nv.shared.reserved.0     --------------------------
	.section	.nv.shared.reserved.0,"aw",@nobits
	.weak		__nv_reservedSMEM_offset_0_alias
	.size		__nv_reservedSMEM_offset_0_alias, 0, 64
	.other		__nv_reservedSMEM_offset_0_alias,@"STO_CUDA_RESERVED_SHARED STV_DEFAULT"
__nv_reservedSMEM_offset_0_alias:
	.zero		0
	.zero		64


//--------------------- .nv.shared._Z12sharedKerneliPim --------------------------
	.section	.nv.shared._Z12sharedKerneliPim,"aw",@nobits
	.sectionflags	@""
	.align	16
	.zero		1024


//--------------------- .nv.shared._Z14coalesceKerneliPiS_m --------------------------
	.section	.nv.shared._Z14coalesceKerneliPiS_m,"aw",@nobits
	.sectionflags	@""
	.align	16
	.zero		1024


//--------------------- .nv.shared._Z11floydKerneliPim --------------------------
	.section	.nv.shared._Z11floydKerneliPim,"aw",@nobits
	.sectionflags	@""
	.align	16
	.zero		1024


//--------------------- .nv.shared._Z9transposePiS_m --------------------------
	.section	.nv.shared._Z9transposePiS_m,"aw",@nobits
	.sectionflags	@""
	.align	16
	.zero		1024


//--------------------- .nv.constant0._Z21sharedCoalescedKerneliPiS_m --------------------------
	.section	.nv.constant0._Z21sharedCoalescedKerneliPiS_m,"a",@progbits
	.sectionflags	@""
	.align	4
.nv.constant0._Z21sharedCoalescedKerneliPiS_m:
	.zero		928


//--------------------- .nv.constant0._Z12sharedKerneliPim --------------------------
	.section	.nv.constant0._Z12sharedKerneliPim,"a",@progbits
	.sectionflags	@""
	.align	4
.nv.constant0._Z12sharedKerneliPim:
	.zero		920


//--------------------- .nv.constant0._Z14coalesceKerneliPiS_m --------------------------
	.section	.nv.constant0._Z14coalesceKerneliPiS_m,"a",@progbits
	.sectionflags	@""
	.align	4
.nv.constant0._Z14coalesceKerneliPiS_m:
	.zero		928


//--------------------- .nv.constant0._Z11floydKerneliPim --------------------------
	.section	.nv.constant0._Z11floydKerneliPim,"a",@progbits
	.sectionflags	@""
	.align	4
.nv.constant0._Z11floydKerneliPim:
	.zero		920


//--------------------- .nv.constant0._Z9transposePiS_m --------------------------
	.section	.nv.constant0._Z9transposePiS_m,"a",@progbits
	.sectionflags	@""
	.align	4
.nv.constant0._Z9transposePiS_m:
	.zero		920


//--------------------- SYMBOLS --------------------------

	.type		.nv.reservedSmem.offset0,@object
	.size		.nv.reservedSmem.offset0,0x4
	.type		.nv.reservedSmem.cap,@object
	.size		.nv.reservedSmem.cap,0x4
